//
// Generated by NVIDIA NVVM Compiler
//
// Compiler Build ID: CL-36424714
// Cuda compilation tools, release 13.0, V13.0.88
// Based on NVVM 20.0.0
//

.version 9.0
.target sm_100
.address_size 64

	// .globl	_Z10hello_cudav
.extern .func  (.param .b32 func_retval0) vprintf
(
	.param .b64 vprintf_param_0,
	.param .b64 vprintf_param_1
)
;
.global .align 1 .b8 $str[106] = {72, 101, 108, 108, 111, 32, 67, 117, 100, 97, 32, 98, 108, 111, 99, 107, 73, 100, 120, 46, 120, 61, 37, 100, 44, 32, 98, 108, 111, 99, 107, 73, 100, 120, 46, 121, 61, 37, 100, 44, 32, 98, 108, 111, 99, 107, 73, 100, 120, 46, 122, 61, 37, 100, 32, 60, 62, 32, 116, 104, 114, 101, 97, 100, 73, 100, 120, 46, 120, 61, 37, 100, 44, 32, 116, 104, 114, 101, 97, 100, 73, 100, 120, 46, 121, 61, 37, 100, 44, 32, 116, 104, 114, 101, 97, 100, 73, 100, 120, 46, 122, 61, 37, 100, 10};
.global .align 1 .b8 $str$1[26] = {116, 104, 114, 101, 97, 100, 73, 100, 120, 58, 32, 37, 100, 44, 32, 118, 97, 108, 117, 101, 58, 32, 37, 100, 10};
.global .align 1 .b8 $str$2[49] = {98, 108, 111, 99, 107, 73, 100, 120, 46, 120, 61, 37, 100, 44, 32, 116, 104, 114, 101, 97, 100, 73, 100, 120, 46, 120, 61, 37, 100, 44, 32, 103, 105, 100, 61, 37, 100, 44, 32, 118, 97, 108, 117, 101, 61, 37, 100, 10};

.visible .entry _Z10hello_cudav()
{
	.local .align 8 .b8 	__local_depot0[24];
	.reg .b64 	%SP;
	.reg .b64 	%SPL;
	.reg .b32 	%r<9>;
	.reg .b64 	%rd<5>;

	mov.u64 	%SPL, __local_depot0;
	cvta.local.u64 	%SP, %SPL;
	add.u64 	%rd1, %SP, 0;
	add.u64 	%rd2, %SPL, 0;
	mov.u32 	%r1, %ctaid.x;
	mov.u32 	%r2, %ctaid.y;
	mov.u32 	%r3, %ctaid.z;
	mov.u32 	%r4, %tid.x;
	mov.u32 	%r5, %tid.y;
	mov.u32 	%r6, %tid.z;
	st.local.v2.u32 	[%rd2], {%r1, %r2};
	st.local.v2.u32 	[%rd2+8], {%r3, %r4};
	st.local.v2.u32 	[%rd2+16], {%r5, %r6};
	mov.u64 	%rd3, $str;
	cvta.global.u64 	%rd4, %rd3;
	{ // callseq 0, 0
	.param .b64 param0;
	st.param.b64 	[param0], %rd4;
	.param .b64 param1;
	st.param.b64 	[param1], %rd1;
	.param .b32 retval0;
	call.uni (retval0), 
	vprintf, 
	(
	param0, 
	param1
	);
	ld.param.b32 	%r7, [retval0];
	} // callseq 0
	ret;

}
	// .globl	_Z25unique_idx_calc_threadIdxPi
.visible .entry _Z25unique_idx_calc_threadIdxPi(
	.param .u64 .ptr .align 1 _Z25unique_idx_calc_threadIdxPi_param_0
)
{
	.local .align 8 .b8 	__local_depot1[8];
	.reg .b64 	%SP;
	.reg .b64 	%SPL;
	.reg .b32 	%r<5>;
	.reg .b64 	%rd<9>;

	mov.u64 	%SPL, __local_depot1;
	cvta.local.u64 	%SP, %SPL;
	ld.param.u64 	%rd1, [_Z25unique_idx_calc_threadIdxPi_param_0];
	cvta.to.global.u64 	%rd2, %rd1;
	add.u64 	%rd3, %SP, 0;
	add.u64 	%rd4, %SPL, 0;
	mov.u32 	%r1, %tid.x;
	mul.wide.u32 	%rd5, %r1, 4;
	add.s64 	%rd6, %rd2, %rd5;
	ld.global.u32 	%r2, [%rd6];
	st.local.v2.u32 	[%rd4], {%r1, %r2};
	mov.u64 	%rd7, $str$1;
	cvta.global.u64 	%rd8, %rd7;
	{ // callseq 1, 0
	.param .b64 param0;
	st.param.b64 	[param0], %rd8;
	.param .b64 param1;
	st.param.b64 	[param1], %rd3;
	.param .b32 retval0;
	call.uni (retval0), 
	vprintf, 
	(
	param0, 
	param1
	);
	ld.param.b32 	%r3, [retval0];
	} // callseq 1
	ret;

}
	// .globl	_Z22unique_gid_calculationPi
.visible .entry _Z22unique_gid_calculationPi(
	.param .u64 .ptr .align 1 _Z22unique_gid_calculationPi_param_0
)
{
	.local .align 16 .b8 	__local_depot2[16];
	.reg .b64 	%SP;
	.reg .b64 	%SPL;
	.reg .b32 	%r<8>;
	.reg .b64 	%rd<9>;

	mov.u64 	%SPL, __local_depot2;
	cvta.local.u64 	%SP, %SPL;
	ld.param.u64 	%rd1, [_Z22unique_gid_calculationPi_param_0];
	cvta.to.global.u64 	%rd2, %rd1;
	add.u64 	%rd3, %SP, 0;
	add.u64 	%rd4, %SPL, 0;
	mov.u32 	%r1, %tid.x;
	mov.u32 	%r2, %ctaid.x;
	mov.u32 	%r3, %ntid.x;
	mad.lo.s32 	%r4, %r2, %r3, %r1;
	mul.wide.s32 	%rd5, %r4, 4;
	add.s64 	%rd6, %rd2, %rd5;
	ld.global.u32 	%r5, [%rd6];
	st.local.v4.u32 	[%rd4], {%r2, %r1, %r4, %r5};
	mov.u64 	%rd7, $str$2;
	cvta.global.u64 	%rd8, %rd7;
	{ // callseq 2, 0
	.param .b64 param0;
	st.param.b64 	[param0], %rd8;
	.param .b64 param1;
	st.param.b64 	[param1], %rd3;
	.param .b32 retval0;
	call.uni (retval0), 
	vprintf, 
	(
	param0, 
	param1
	);
	ld.param.b32 	%r6, [retval0];
	} // callseq 2
	ret;

}
	// .globl	_Z25unique_gid_calculation_2dPi
.visible .entry _Z25unique_gid_calculation_2dPi(
	.param .u64 .ptr .align 1 _Z25unique_gid_calculation_2dPi_param_0
)
{
	.local .align 16 .b8 	__local_depot3[16];
	.reg .b64 	%SP;
	.reg .b64 	%SPL;
	.reg .b32 	%r<11>;
	.reg .b64 	%rd<9>;

	mov.u64 	%SPL, __local_depot3;
	cvta.local.u64 	%SP, %SPL;
	ld.param.u64 	%rd1, [_Z25unique_gid_calculation_2dPi_param_0];
	cvta.to.global.u64 	%rd2, %rd1;
	add.u64 	%rd3, %SP, 0;
	add.u64 	%rd4, %SPL, 0;
	mov.u32 	%r1, %tid.x;
	mov.u32 	%r2, %ctaid.x;
	mov.u32 	%r3, %ntid.x;
	mov.u32 	%r4, %nctaid.x;
	mov.u32 	%r5, %ctaid.y;
	mad.lo.s32 	%r6, %r5, %r4, %r2;
	mad.lo.s32 	%r7, %r6, %r3, %r1;
	mul.wide.s32 	%rd5, %r7, 4;
	add.s64 	%rd6, %rd2, %rd5;
	ld.global.u32 	%r8, [%rd6];
	st.local.v4.u32 	[%rd4], {%r2, %r1, %r7, %r8};
	mov.u64 	%rd7, $str$2;
	cvta.global.u64 	%rd8, %rd7;
	{ // callseq 3, 0
	.param .b64 param0;
	st.param.b64 	[param0], %rd8;
	.param .b64 param1;
	st.param.b64 	[param1], %rd3;
	.param .b32 retval0;
	call.uni (retval0), 
	vprintf, 
	(
	param0, 
	param1
	);
	ld.param.b32 	%r9, [retval0];
	} // callseq 3
	ret;

}


// ===== COMPILED SASS (sm_100) =====

	.target	sm_100

	.elftype	@"ET_EXEC"


//--------------------- .note.nv.tkinfo           --------------------------
	.section	.note.nv.tkinfo,"",@"SHT_NOTE"
	.sectionflags	@"SHF_NOTE_NV_TKINFO"
	.tkinfo
        /*0018*/ 	.word	0x00000002
        /*0030*/ 	.string	""
        /*0030*/ 	.string	"ptxas"
        /*0030*/ 	.string	"Cuda compilation tools, release 13.0, V13.0.88"
        /*0030*/ 	.string	"Build cuda_13.0.r13.0/compiler.36424714_0"
        /*0030*/ 	.string	"-arch sm_100 -m 64 "



//--------------------- .note.nv.cuinfo           --------------------------
	.section	.note.nv.cuinfo,"",@"SHT_NOTE"
	.sectionflags	@"SHF_NOTE_NV_CUINFO"
        /*0018*/ 	.short	0x0002
        /*001a*/ 	.short	0x0064
        /*001c*/ 	.short	0x0082
	.zero		2


//--------------------- .nv.info                  --------------------------
	.section	.nv.info,"",@"SHT_CUDA_INFO"
	.align	4


	//----- nvinfo : EIATTR_REGCOUNT
	.align		4
        /*0000*/ 	.byte	0x04, 0x2f
        /*0002*/ 	.short	(.L_4 - .L_3)
	.align		4
.L_3:
        /*0004*/ 	.word	index@(_Z10hello_cudav)
        /*0008*/ 	.word	0x00000018


	//----- nvinfo : EIATTR_FRAME_SIZE
	.align		4
.L_4:
        /*000c*/ 	.byte	0x04, 0x11
        /*000e*/ 	.short	(.L_6 - .L_5)
	.align		4
.L_5:
        /*0010*/ 	.word	index@(_Z10hello_cudav)
        /*0014*/ 	.word	0x00000018


	//----- nvinfo : EIATTR_REGCOUNT
	.align		4
.L_6:
        /*0018*/ 	.byte	0x04, 0x2f
        /*001a*/ 	.short	(.L_8 - .L_7)
	.align		4
.L_7:
        /*001c*/ 	.word	index@(_Z25unique_idx_calc_threadIdxPi)
        /*0020*/ 	.word	0x00000018


	//----- nvinfo : EIATTR_FRAME_SIZE
	.align		4
.L_8:
        /*0024*/ 	.byte	0x04, 0x11
        /*0026*/ 	.short	(.L_10 - .L_9)
	.align		4
.L_9:
        /*0028*/ 	.word	index@(_Z25unique_idx_calc_threadIdxPi)
        /*002c*/ 	.word	0x00000008


	//----- nvinfo : EIATTR_REGCOUNT
	.align		4
.L_10:
        /*0030*/ 	.byte	0x04, 0x2f
        /*0032*/ 	.short	(.L_12 - .L_11)
	.align		4
.L_11:
        /*0034*/ 	.word	index@(_Z22unique_gid_calculationPi)
        /*0038*/ 	.word	0x00000018


	//----- nvinfo : EIATTR_FRAME_SIZE
	.align		4
.L_12:
        /*003c*/ 	.byte	0x04, 0x11
        /*003e*/ 	.short	(.L_14 - .L_13)
	.align		4
.L_13:
        /*0040*/ 	.word	index@(_Z22unique_gid_calculationPi)
        /*0044*/ 	.word	0x00000010


	//----- nvinfo : EIATTR_REGCOUNT
	.align		4
.L_14:
        /*0048*/ 	.byte	0x04, 0x2f
        /*004a*/ 	.short	(.L_16 - .L_15)
	.align		4
.L_15:
        /*004c*/ 	.word	index@(_Z25unique_gid_calculation_2dPi)
        /*0050*/ 	.word	0x00000018


	//----- nvinfo : EIATTR_FRAME_SIZE
	.align		4
.L_16:
        /*0054*/ 	.byte	0x04, 0x11
        /*0056*/ 	.short	(.L_18 - .L_17)
	.align		4
.L_17:
        /*0058*/ 	.word	index@(_Z25unique_gid_calculation_2dPi)
        /*005c*/ 	.word	0x00000010


	//----- nvinfo : EIATTR_MIN_STACK_SIZE
	.align		4
.L_18:
        /*0060*/ 	.byte	0x04, 0x12
        /*0062*/ 	.short	(.L_20 - .L_19)
	.align		4
.L_19:
        /*0064*/ 	.word	index@(_Z25unique_gid_calculation_2dPi)
        /*0068*/ 	.word	0x00000010


	//----- nvinfo : EIATTR_MIN_STACK_SIZE
	.align		4
.L_20:
        /*006c*/ 	.byte	0x04, 0x12
        /*006e*/ 	.short	(.L_22 - .L_21)
	.align		4
.L_21:
        /*0070*/ 	.word	index@(_Z22unique_gid_calculationPi)
        /*0074*/ 	.word	0x00000010


	//----- nvinfo : EIATTR_MIN_STACK_SIZE
	.align		4
.L_22:
        /*0078*/ 	.byte	0x04, 0x12
        /*007a*/ 	.short	(.L_24 - .L_23)
	.align		4
.L_23:
        /*007c*/ 	.word	index@(_Z25unique_idx_calc_threadIdxPi)
        /*0080*/ 	.word	0x00000008


	//----- nvinfo : EIATTR_MIN_STACK_SIZE
	.align		4
.L_24:
        /*0084*/ 	.byte	0x04, 0x12
        /*0086*/ 	.short	(.L_26 - .L_25)
	.align		4
.L_25:
        /*0088*/ 	.word	index@(_Z10hello_cudav)
        /*008c*/ 	.word	0x00000018
.L_26:


//--------------------- .nv.compat                --------------------------
	.section	.nv.compat,"",@"SHT_CUDA_COMPAT_INFO"
	.align	4
        /*0000*/ 	.byte	0x02, 0x09, 0x00, 0x00, 0x02, 0x02, 0x01, 0x00, 0x02, 0x05, 0x05, 0x00, 0x03, 0x07, 0x01, 0x01
        /*0010*/ 	.byte	0x02, 0x03, 0x00, 0x00, 0x02, 0x06, 0x01, 0x00, 0x04, 0x0b, 0x08, 0x00, 0x09, 0x00, 0x00, 0x00
        /*0020*/ 	.byte	0x00, 0x00, 0x00, 0x00


//--------------------- .nv.info._Z25unique_gid_calculation_2dPi --------------------------
	.section	.nv.info._Z25unique_gid_calculation_2dPi,"",@"SHT_CUDA_INFO"
	.sectionflags	@""
	.align	4


	//----- nvinfo : EIATTR_CUDA_API_VERSION
	.align		4
        /*0000*/ 	.byte	0x04, 0x37
        /*0002*/ 	.short	(.L_28 - .L_27)
.L_27:
        /*0004*/ 	.word	0x00000082


	//----- nvinfo : EIATTR_KPARAM_INFO
	.align		4
.L_28:
        /*0008*/ 	.byte	0x04, 0x17
        /*000a*/ 	.short	(.L_30 - .L_29)
.L_29:
        /*000c*/ 	.word	0x00000000
        /*0010*/ 	.short	0x0000
        /*0012*/ 	.short	0x0000
        /*0014*/ 	.byte	0x00, 0xf5, 0x21, 0x00


	//----- nvinfo : EIATTR_SPARSE_MMA_MASK
	.align		4
.L_30:
        /*0018*/ 	.byte	0x03, 0x50
        /*001a*/ 	.short	0x0000


	//----- nvinfo : EIATTR_MAXREG_COUNT
	.align		4
        /*001c*/ 	.byte	0x03, 0x1b
        /*001e*/ 	.short	0x00ff


	//----- nvinfo : EIATTR_EXTERNS
	.align		4
        /*0020*/ 	.byte	0x04, 0x0f
        /*0022*/ 	.short	(.L_32 - .L_31)


	//   ....[0]....
	.align		4
.L_31:
        /*0024*/ 	.word	index@(vprintf)


	//----- nvinfo : EIATTR_MERCURY_ISA_VERSION
	.align		4
.L_32:
        /*0028*/ 	.byte	0x03, 0x5f
        /*002a*/ 	.short	0x0101


	//----- nvinfo : EIATTR_VRC_CTA_INIT_COUNT
	.align		4
        /*002c*/ 	.byte	0x02, 0x4a
	.zero		1
	.zero		1


	//----- nvinfo : EIATTR_SYSCALL_OFFSETS
	.align		4
        /*0030*/ 	.byte	0x04, 0x46
        /*0032*/ 	.short	(.L_34 - .L_33)


	//   ....[0]....
.L_33:
        /*0034*/ 	.word	0x00000180


	//----- nvinfo : EIATTR_EXIT_INSTR_OFFSETS
	.align		4
.L_34:
        /*0038*/ 	.byte	0x04, 0x1c
        /*003a*/ 	.short	(.L_36 - .L_35)


	//   ....[0]....
.L_35:
        /*003c*/ 	.word	0x00000190


	//----- nvinfo : EIATTR_CBANK_PARAM_SIZE
	.align		4
.L_36:
        /*0040*/ 	.byte	0x03, 0x19
        /*0042*/ 	.short	0x0008


	//----- nvinfo : EIATTR_PARAM_CBANK
	.align		4
        /*0044*/ 	.byte	0x04, 0x0a
        /*0046*/ 	.short	(.L_38 - .L_37)
	.align		4
.L_37:
        /*0048*/ 	.word	index@(.nv.constant0._Z25unique_gid_calculation_2dPi)
        /*004c*/ 	.short	0x0380
        /*004e*/ 	.short	0x0008


	//----- nvinfo : EIATTR_SW_WAR
	.align		4
.L_38:
        /*0050*/ 	.byte	0x04, 0x36
        /*0052*/ 	.short	(.L_40 - .L_39)
.L_39:
        /*0054*/ 	.word	0x00000008
.L_40:


//--------------------- .nv.info._Z22unique_gid_calculationPi --------------------------
	.section	.nv.info._Z22unique_gid_calculationPi,"",@"SHT_CUDA_INFO"
	.sectionflags	@""
	.align	4


	//----- nvinfo : EIATTR_CUDA_API_VERSION
	.align		4
        /*0000*/ 	.byte	0x04, 0x37
        /*0002*/ 	.short	(.L_42 - .L_41)
.L_41:
        /*0004*/ 	.word	0x00000082


	//----- nvinfo : EIATTR_KPARAM_INFO
	.align		4
.L_42:
        /*0008*/ 	.byte	0x04, 0x17
        /*000a*/ 	.short	(.L_44 - .L_43)
.L_43:
        /*000c*/ 	.word	0x00000000
        /*0010*/ 	.short	0x0000
        /*0012*/ 	.short	0x0000
        /*0014*/ 	.byte	0x00, 0xf5, 0x21, 0x00


	//----- nvinfo : EIATTR_SPARSE_MMA_MASK
	.align		4
.L_44:
        /*0018*/ 	.byte	0x03, 0x50
        /*001a*/ 	.short	0x0000


	//----- nvinfo : EIATTR_MAXREG_COUNT
	.align		4
        /*001c*/ 	.byte	0x03, 0x1b
        /*001e*/ 	.short	0x00ff


	//----- nvinfo : EIATTR_EXTERNS
	.align		4
        /*0020*/ 	.byte	0x04, 0x0f
        /*0022*/ 	.short	(.L_46 - .L_45)


	//   ....[0]....
	.align		4
.L_45:
        /*0024*/ 	.word	index@(vprintf)


	//----- nvinfo : EIATTR_MERCURY_ISA_VERSION
	.align		4
.L_46:
        /*0028*/ 	.byte	0x03, 0x5f
        /*002a*/ 	.short	0x0101


	//----- nvinfo : EIATTR_VRC_CTA_INIT_COUNT
	.align		4
        /*002c*/ 	.byte	0x02, 0x4a
	.zero		1
	.zero		1


	//----- nvinfo : EIATTR_SYSCALL_OFFSETS
	.align		4
        /*0030*/ 	.byte	0x04, 0x46
        /*0032*/ 	.short	(.L_48 - .L_47)


	//   ....[0]....
.L_47:
        /*0034*/ 	.word	0x00000150


	//----- nvinfo : EIATTR_EXIT_INSTR_OFFSETS
	.align		4
.L_48:
        /*0038*/ 	.byte	0x04, 0x1c
        /*003a*/ 	.short	(.L_50 - .L_49)


	//   ....[0]....
.L_49:
        /*003c*/ 	.word	0x00000160


	//----- nvinfo : EIATTR_CBANK_PARAM_SIZE
	.align		4
.L_50:
        /*0040*/ 	.byte	0x03, 0x19
        /*0042*/ 	.short	0x0008


	//----- nvinfo : EIATTR_PARAM_CBANK
	.align		4
        /*0044*/ 	.byte	0x04, 0x0a
        /*0046*/ 	.short	(.L_52 - .L_51)
	.align		4
.L_51:
        /*0048*/ 	.word	index@(.nv.constant0._Z22unique_gid_calculationPi)
        /*004c*/ 	.short	0x0380
        /*004e*/ 	.short	0x0008


	//----- nvinfo : EIATTR_SW_WAR
	.align		4
.L_52:
        /*0050*/ 	.byte	0x04, 0x36
        /*0052*/ 	.short	(.L_54 - .L_53)
.L_53:
        /*0054*/ 	.word	0x00000008
.L_54:


//--------------------- .nv.info._Z25unique_idx_calc_threadIdxPi --------------------------
	.section	.nv.info._Z25unique_idx_calc_threadIdxPi,"",@"SHT_CUDA_INFO"
	.sectionflags	@""
	.align	4


	//----- nvinfo : EIATTR_CUDA_API_VERSION
	.align		4
        /*0000*/ 	.byte	0x04, 0x37
        /*0002*/ 	.short	(.L_56 - .L_55)
.L_55:
        /*0004*/ 	.word	0x00000082


	//----- nvinfo : EIATTR_KPARAM_INFO
	.align		4
.L_56:
        /*0008*/ 	.byte	0x04, 0x17
        /*000a*/ 	.short	(.L_58 - .L_57)
.L_57:
        /*000c*/ 	.word	0x00000000
        /*0010*/ 	.short	0x0000
        /*0012*/ 	.short	0x0000
        /*0014*/ 	.byte	0x00, 0xf5, 0x21, 0x00


	//----- nvinfo : EIATTR_SPARSE_MMA_MASK
	.align		4
.L_58:
        /*0018*/ 	.byte	0x03, 0x50
        /*001a*/ 	.short	0x0000


	//----- nvinfo : EIATTR_MAXREG_COUNT
	.align		4
        /*001c*/ 	.byte	0x03, 0x1b
        /*001e*/ 	.short	0x00ff


	//----- nvinfo : EIATTR_EXTERNS
	.align		4
        /*0020*/ 	.byte	0x04, 0x0f
        /*0022*/ 	.short	(.L_60 - .L_59)


	//   ....[0]....
	.align		4
.L_59:
        /*0024*/ 	.word	index@(vprintf)


	//----- nvinfo : EIATTR_MERCURY_ISA_VERSION
	.align		4
.L_60:
        /*0028*/ 	.byte	0x03, 0x5f
        /*002a*/ 	.short	0x0101


	//----- nvinfo : EIATTR_VRC_CTA_INIT_COUNT
	.align		4
        /*002c*/ 	.byte	0x02, 0x4a
	.zero		1
	.zero		1


	//----- nvinfo : EIATTR_SYSCALL_OFFSETS
	.align		4
        /*0030*/ 	.byte	0x04, 0x46
        /*0032*/ 	.short	(.L_62 - .L_61)


	//   ....[0]....
.L_61:
        /*0034*/ 	.word	0x00000120


	//----- nvinfo : EIATTR_EXIT_INSTR_OFFSETS
	.align		4
.L_62:
        /*0038*/ 	.byte	0x04, 0x1c
        /*003a*/ 	.short	(.L_64 - .L_63)


	//   ....[0]....
.L_63:
        /*003c*/ 	.word	0x00000130


	//----- nvinfo : EIATTR_CBANK_PARAM_SIZE
	.align		4
.L_64:
        /*0040*/ 	.byte	0x03, 0x19
        /*0042*/ 	.short	0x0008


	//----- nvinfo : EIATTR_PARAM_CBANK
	.align		4
        /*0044*/ 	.byte	0x04, 0x0a
        /*0046*/ 	.short	(.L_66 - .L_65)
	.align		4
.L_65:
        /*0048*/ 	.word	index@(.nv.constant0._Z25unique_idx_calc_threadIdxPi)
        /*004c*/ 	.short	0x0380
        /*004e*/ 	.short	0x0008


	//----- nvinfo : EIATTR_SW_WAR
	.align		4
.L_66:
        /*0050*/ 	.byte	0x04, 0x36
        /*0052*/ 	.short	(.L_68 - .L_67)
.L_67:
        /*0054*/ 	.word	0x00000008
.L_68:


//--------------------- .nv.info._Z10hello_cudav  --------------------------
	.section	.nv.info._Z10hello_cudav,"",@"SHT_CUDA_INFO"
	.sectionflags	@""
	.align	4


	//----- nvinfo : EIATTR_CUDA_API_VERSION
	.align		4
        /*0000*/ 	.byte	0x04, 0x37
        /*0002*/ 	.short	(.L_70 - .L_69)
.L_69:
        /*0004*/ 	.word	0x00000082


	//----- nvinfo : EIATTR_SPARSE_MMA_MASK
	.align		4
.L_70:
        /*0008*/ 	.byte	0x03, 0x50
        /*000a*/ 	.short	0x0000


	//----- nvinfo : EIATTR_MAXREG_COUNT
	.align		4
        /*000c*/ 	.byte	0x03, 0x1b
        /*000e*/ 	.short	0x00ff


	//----- nvinfo : EIATTR_EXTERNS
	.align		4
        /*0010*/ 	.byte	0x04, 0x0f
        /*0012*/ 	.short	(.L_72 - .L_71)


	//   ....[0]....
	.align		4
.L_71:
        /*0014*/ 	.word	index@(vprintf)


	//----- nvinfo : EIATTR_MERCURY_ISA_VERSION
	.align		4
.L_72:
        /*0018*/ 	.byte	0x03, 0x5f
        /*001a*/ 	.short	0x0101


	//----- nvinfo : EIATTR_VRC_CTA_INIT_COUNT
	.align		4
        /*001c*/ 	.byte	0x02, 0x4a
	.zero		1
	.zero		1


	//----- nvinfo : EIATTR_SYSCALL_OFFSETS
	.align		4
        /*0020*/ 	.byte	0x04, 0x46
        /*0022*/ 	.short	(.L_74 - .L_73)


	//   ....[0]....
.L_73:
        /*0024*/ 	.word	0x00000150


	//----- nvinfo : EIATTR_EXIT_INSTR_OFFSETS
	.align		4
.L_74:
        /*0028*/ 	.byte	0x04, 0x1c
        /*002a*/ 	.short	(.L_76 - .L_75)


	//   ....[0]....
.L_75:
        /*002c*/ 	.word	0x00000160


	//----- nvinfo : EIATTR_SW_WAR
	.align		4
.L_76:
        /*0030*/ 	.byte	0x04, 0x36
        /*0032*/ 	.short	(.L_78 - .L_77)
.L_77:
        /*0034*/ 	.word	0x00000008
.L_78:


//--------------------- .nv.callgraph             --------------------------
	.section	.nv.callgraph,"",@"SHT_CUDA_CALLGRAPH"
	.align	4
	.sectionentsize	8
	.align		4
        /*0000*/ 	.word	0x00000000
	.align		4
        /*0004*/ 	.word	0xffffffff
	.align		4
        /*0008*/ 	.word	index@(_Z25unique_gid_calculation_2dPi)
	.align		4
        /*000c*/ 	.word	index@(vprintf)
	.align		4
        /*0010*/ 	.word	index@(_Z22unique_gid_calculationPi)
	.align		4
        /*0014*/ 	.word	index@(vprintf)
	.align		4
        /*0018*/ 	.word	index@(_Z25unique_idx_calc_threadIdxPi)
	.align		4
        /*001c*/ 	.word	index@(vprintf)
	.align		4
        /*0020*/ 	.word	index@(_Z10hello_cudav)
	.align		4
        /*0024*/ 	.word	index@(vprintf)
	.align		4
        /*0028*/ 	.word	0x00000000
	.align		4
        /*002c*/ 	.word	0xfffffffe
	.align		4
        /*0030*/ 	.word	0x00000000
	.align		4
        /*0034*/ 	.word	0xfffffffd
	.align		4
        /*0038*/ 	.word	0x00000000
	.align		4
        /*003c*/ 	.word	0xfffffffc


//--------------------- .nv.constant4             --------------------------
	.section	.nv.constant4,"a",@progbits
	.align	8
	.align		8
.nv.constant4:
        /*0000*/ 	.dword	vprintf
	.align		8
        /*0008*/ 	.dword	$str
	.align		8
        /*0010*/ 	.dword	$str$1
	.align		8
        /*0018*/ 	.dword	$str$2


//--------------------- .text._Z25unique_gid_calculation_2dPi --------------------------
	.section	.text._Z25unique_gid_calculation_2dPi,"ax",@progbits
	.align	128
        .global         _Z25unique_gid_calculation_2dPi
        .type           _Z25unique_gid_calculation_2dPi,@function
        .size           _Z25unique_gid_calculation_2dPi,(.L_x_8 - _Z25unique_gid_calculation_2dPi)
        .other          _Z25unique_gid_calculation_2dPi,@"STO_CUDA_ENTRY STV_DEFAULT"
_Z25unique_gid_calculation_2dPi:
.text._Z25unique_gid_calculation_2dPi:
[----:B------:R-:W0:Y:S01]  /*0000*/  LDC R1, c[0x0][0x37c] ;  /* 0x0000df00ff017b82 */ /* 0x000e220000000800 */
[----:B------:R-:W1:Y:S01]  /*0010*/  S2R R5, SR_CTAID.Y ;  /* 0x0000000000057919 */ /* 0x000e620000002600 */
[----:B------:R-:W2:Y:S06]  /*0020*/  LDCU UR6, c[0x0][0x2fc] ;  /* 0x00005f80ff0677ac */ /* 0x000eac0008000800 */
[----:B------:R-:W3:Y:S01]  /*0030*/  LDC.64 R2, c[0x0][0x380] ;  /* 0x0000e000ff027b82 */ /* 0x000ee20000000a00 */
[----:B0-----:R-:W-:Y:S01]  /*0040*/  VIADD R1, R1, 0xfffffff0 ;  /* 0xfffffff001017836 */ /* 0x001fe20000000000 */
[----:B------:R-:W1:Y:S01]  /*0050*/  S2R R12, SR_CTAID.X ;  /* 0x00000000000c7919 */ /* 0x000e620000002500 */
[----:B------:R-:W0:Y:S01]  /*0060*/  LDCU UR7, c[0x0][0x360] ;  /* 0x00006c00ff0777ac */ /* 0x000e220008000800 */
[----:B------:R-:W0:Y:S01]  /*0070*/  S2R R13, SR_TID.X ;  /* 0x00000000000d7919 */ /* 0x000e220000002100 */
[----:B------:R-:W1:Y:S01]  /*0080*/  LDCU UR8, c[0x0][0x370] ;  /* 0x00006e00ff0877ac */ /* 0x000e620008000800 */
[----:B------:R-:W4:Y:S01]  /*0090*/  LDCU.64 UR4, c[0x0][0x358] ;  /* 0x00006b00ff0477ac */ /* 0x000f220008000a00 */
[----:B-1----:R-:W-:Y:S01]  /*00a0*/  IMAD R14, R5, UR8, R12 ;  /* 0x00000008050e7c24 */ /* 0x002fe2000f8e020c */
[----:B------:R-:W-:Y:S01]  /*00b0*/  MOV R0, 0x0 ;  /* 0x0000000000007802 */ /* 0x000fe20000000f00 */
[----:B------:R-:W1:Y:S02]  /*00c0*/  LDCU.64 UR8, c[0x4][0x18] ;  /* 0x01000300ff0877ac */ /* 0x000e640008000a00 */
[----:B0-----:R-:W-:-:S04]  /*00d0*/  IMAD R14, R14, UR7, R13 ;  /* 0x000000070e0e7c24 */ /* 0x001fc8000f8e020d */
[----:B---3--:R-:W-:-:S05]  /*00e0*/  IMAD.WIDE R2, R14, 0x4, R2 ;  /* 0x000000040e027825 */ /* 0x008fca00078e0202 */
[----:B----4-:R-:W3:Y:S01]  /*00f0*/  LDG.E R15, desc[UR4][R2.64] ;  /* 0x00000004020f7981 */ /* 0x010ee2000c1e1900 */
[----:B------:R-:W0:Y:S01]  /*0100*/  LDCU UR4, c[0x0][0x2f8] ;  /* 0x00005f00ff0477ac */ /* 0x000e220008000800 */
[----:B------:R4:W3:Y:S01]  /*0110*/  LDC.64 R8, c[0x4][R0] ;  /* 0x0100000000087b82 */ /* 0x0008e20000000a00 */
[----:B-1----:R-:W-:Y:S01]  /*0120*/  IMAD.U32 R4, RZ, RZ, UR8 ;  /* 0x00000008ff047e24 */ /* 0x002fe2000f8e00ff */
[----:B------:R-:W-:Y:S02]  /*0130*/  MOV R5, UR9 ;  /* 0x0000000900057c02 */ /* 0x000fe40008000f00 */
[----:B0-----:R-:W-:-:S04]  /*0140*/  IADD3 R6, P0, PT, R1, UR4, RZ ;  /* 0x0000000401067c10 */ /* 0x001fc8000ff1e0ff */
[----:B--2---:R-:W-:Y:S01]  /*0150*/  IADD3.X R7, PT, PT, RZ, UR6, RZ, P0, !PT ;  /* 0x00000006ff077c10 */ /* 0x004fe200087fe4ff */
[----:B---3--:R4:W-:Y:S08]  /*0160*/  STL.128 [R1], R12 ;  /* 0x0000000c01007387 */ /* 0x0089f00000100c00 */
[----:B------:R-:W-:-:S07]  /*0170*/  LEPC R20, `(.L_x_0) ;  /* 0x000000001014794e */ /* 0x000fce0000000000 */
[----:B----4-:R-:W-:Y:S05]  /*0180*/  CALL.ABS.NOINC R8 ;  /* 0x0000000008007343 */ /* 0x010fea0003c00000 */
.L_x_0:
[----:B------:R-:W-:Y:S05]  /*0190*/  EXIT ;  /* 0x000000000000794d */ /* 0x000fea0003800000 */
.L_x_1:
[----:B------:R-:W-:-:S00]  /*01a0*/  BRA `(.L_x_1) ;  /* 0xfffffffc00fc7947 */ /* 0x000fc0000383ffff */
[----:B------:R-:W-:-:S00]  /*01b0*/  NOP ;  /* 0x0000000000007918 */ /* 0x000fc00000000000 */
        /* <DEDUP_REMOVED lines=12> */
.L_x_8:


//--------------------- .text._Z22unique_gid_calculationPi --------------------------
	.section	.text._Z22unique_gid_calculationPi,"ax",@progbits
	.align	128
        .global         _Z22unique_gid_calculationPi
        .type           _Z22unique_gid_calculationPi,@function
        .size           _Z22unique_gid_calculationPi,(.L_x_9 - _Z22unique_gid_calculationPi)
        .other          _Z22unique_gid_calculationPi,@"STO_CUDA_ENTRY STV_DEFAULT"
_Z22unique_gid_calculationPi:
.text._Z22unique_gid_calculationPi:
[----:B------:R-:W0:Y:S01]  /*0000*/  LDC R1, c[0x0][0x37c] ;  /* 0x0000df00ff017b82 */ /* 0x000e220000000800 */
[----:B------:R-:W1:Y:S07]  /*0010*/  S2R R13, SR_TID.X ;  /* 0x00000000000d7919 */ /* 0x000e6e0000002100 */
[----:B------:R-:W2:Y:S01]  /*0020*/  LDC.64 R2, c[0x0][0x380] ;  /* 0x0000e000ff027b82 */ /* 0x000ea20000000a00 */
[----:B------:R-:W3:Y:S01]  /*0030*/  LDCU UR6, c[0x0][0x2fc] ;  /* 0x00005f80ff0677ac */ /* 0x000ee20008000800 */
[----:B0-----:R-:W-:Y:S01]  /*0040*/  VIADD R1, R1, 0xfffffff0 ;  /* 0xfffffff001017836 */ /* 0x001fe20000000000 */
[----:B------:R-:W1:Y:S01]  /*0050*/  S2R R12, SR_CTAID.X ;  /* 0x00000000000c7919 */ /* 0x000e620000002500 */
[----:B------:R-:W1:Y:S01]  /*0060*/  LDCU UR7, c[0x0][0x360] ;  /* 0x00006c00ff0777ac */ /* 0x000e620008000800 */
[----:B------:R-:W0:Y:S01]  /*0070*/  LDCU.64 UR4, c[0x0][0x358] ;  /* 0x00006b00ff0477ac */ /* 0x000e220008000a00 */
[----:B------:R-:W-:Y:S01]  /*0080*/  MOV R0, 0x0 ;  /* 0x0000000000007802 */ /* 0x000fe20000000f00 */
[----:B------:R-:W4:Y:S01]  /*0090*/  LDCU.64 UR8, c[0x4][0x18] ;  /* 0x01000300ff0877ac */ /* 0x000f220008000a00 */
[----:B-1----:R-:W-:-:S04]  /*00a0*/  IMAD R14, R12, UR7, R13 ;  /* 0x000000070c0e7c24 */ /* 0x002fc8000f8e020d */
[----:B--2---:R-:W-:-:S05]  /*00b0*/  IMAD.WIDE R2, R14, 0x4, R2 ;  /* 0x000000040e027825 */ /* 0x004fca00078e0202 */
[----:B0-----:R-:W2:Y:S01]  /*00c0*/  LDG.E R15, desc[UR4][R2.64] ;  /* 0x00000004020f7981 */ /* 0x001ea2000c1e1900 */
[----:B------:R-:W0:Y:S01]  /*00d0*/  LDCU UR4, c[0x0][0x2f8] ;  /* 0x00005f00ff0477ac */ /* 0x000e220008000800 */
[----:B------:R1:W1:Y:S01]  /*00e0*/  LDC.64 R8, c[0x4][R0] ;  /* 0x0100000000087b82 */ /* 0x0002620000000a00 */
[----:B----4-:R-:W-:Y:S01]  /*00f0*/  IMAD.U32 R4, RZ, RZ, UR8 ;  /* 0x00000008ff047e24 */ /* 0x010fe2000f8e00ff */
[----:B------:R-:W-:Y:S02]  /*0100*/  MOV R5, UR9 ;  /* 0x0000000900057c02 */ /* 0x000fe40008000f00 */
[----:B0-----:R-:W-:-:S04]  /*0110*/  IADD3 R6, P0, PT, R1, UR4, RZ ;  /* 0x0000000401067c10 */ /* 0x001fc8000ff1e0ff */
[----:B---3--:R-:W-:Y:S01]  /*0120*/  IADD3.X R7, PT, PT, RZ, UR6, RZ, P0, !PT ;  /* 0x00000006ff077c10 */ /* 0x008fe200087fe4ff */
[----:B-12---:R0:W-:Y:S08]  /*0130*/  STL.128 [R1], R12 ;  /* 0x0000000c01007387 */ /* 0x0061f00000100c00 */
[----:B------:R-:W-:-:S07]  /*0140*/  LEPC R20, `(.L_x_2) ;  /* 0x000000001014794e */ /* 0x000fce0000000000 */
[----:B0-----:R-:W-:Y:S05]  /*0150*/  CALL.ABS.NOINC R8 ;  /* 0x0000000008007343 */ /* 0x001fea0003c00000 */
.L_x_2:
[----:B------:R-:W-:Y:S05]  /*0160*/  EXIT ;  /* 0x000000000000794d */ /* 0x000fea0003800000 */
.L_x_3:
        /* <DEDUP_REMOVED lines=9> */
.L_x_9:


//--------------------- .text._Z25unique_idx_calc_threadIdxPi --------------------------
	.section	.text._Z25unique_idx_calc_threadIdxPi,"ax",@progbits
	.align	128
        .global         _Z25unique_idx_calc_threadIdxPi
        .type           _Z25unique_idx_calc_threadIdxPi,@function
        .size           _Z25unique_idx_calc_threadIdxPi,(.L_x_10 - _Z25unique_idx_calc_threadIdxPi)
        .other          _Z25unique_idx_calc_threadIdxPi,@"STO_CUDA_ENTRY STV_DEFAULT"
_Z25unique_idx_calc_threadIdxPi:
.text._Z25unique_idx_calc_threadIdxPi:
[----:B------:R-:W0:Y:S01]  /*0000*/  LDC R1, c[0x0][0x37c] ;  /* 0x0000df00ff017b82 */ /* 0x000e220000000800 */
[----:B------:R-:W1:Y:S07]  /*0010*/  S2R R10, SR_TID.X ;  /* 0x00000000000a7919 */ /* 0x000e6e0000002100 */
[----:B------:R-:W1:Y:S01]  /*0020*/  LDC.64 R2, c[0x0][0x380] ;  /* 0x0000e000ff027b82 */ /* 0x000e620000000a00 */
[----:B------:R-:W2:Y:S01]  /*0030*/  LDCU.64 UR4, c[0x0][0x358] ;  /* 0x00006b00ff0477ac */ /* 0x000ea20008000a00 */
[----:B0-----:R-:W-:Y:S01]  /*0040*/  VIADD R1, R1, 0xfffffff8 ;  /* 0xfffffff801017836 */ /* 0x001fe20000000000 */
[----:B------:R-:W0:Y:S01]  /*0050*/  LDCU.64 UR6, c[0x4][0x10] ;  /* 0x01000200ff0677ac */ /* 0x000e220008000a00 */
[----:B-1----:R-:W-:-:S05]  /*0060*/  IMAD.WIDE.U32 R2, R10, 0x4, R2 ;  /* 0x000000040a027825 */ /* 0x002fca00078e0002 */
[----:B--2---:R-:W2:Y:S01]  /*0070*/  LDG.E R11, desc[UR4][R2.64] ;  /* 0x00000004020b7981 */ /* 0x004ea2000c1e1900 */
[----:B------:R-:W-:Y:S01]  /*0080*/  MOV R0, 0x0 ;  /* 0x0000000000007802 */ /* 0x000fe20000000f00 */
[----:B------:R-:W1:Y:S01]  /*0090*/  LDCU UR4, c[0x0][0x2f8] ;  /* 0x00005f00ff0477ac */ /* 0x000e620008000800 */
[----:B0-----:R-:W-:Y:S01]  /*00a0*/  IMAD.U32 R4, RZ, RZ, UR6 ;  /* 0x00000006ff047e24 */ /* 0x001fe2000f8e00ff */
[----:B------:R-:W-:Y:S01]  /*00b0*/  MOV R5, UR7 ;  /* 0x0000000700057c02 */ /* 0x000fe20008000f00 */
[----:B------:R0:W3:Y:S01]  /*00c0*/  LDC.64 R8, c[0x4][R0] ;  /* 0x0100000000087b82 */ /* 0x0000e20000000a00 */
[----:B------:R-:W4:Y:S01]  /*00d0*/  LDCU UR5, c[0x0][0x2fc] ;  /* 0x00005f80ff0577ac */ /* 0x000f220008000800 */
[----:B-1----:R-:W-:-:S05]  /*00e0*/  IADD3 R6, P0, PT, R1, UR4, RZ ;  /* 0x0000000401067c10 */ /* 0x002fca000ff1e0ff */
[----:B----4-:R-:W-:Y:S01]  /*00f0*/  IMAD.X R7, RZ, RZ, UR5, P0 ;  /* 0x00000005ff077e24 */ /* 0x010fe200080e06ff */
[----:B--23--:R0:W-:Y:S07]  /*0100*/  STL.64 [R1], R10 ;  /* 0x0000000a01007387 */ /* 0x00c1ee0000100a00 */
[----:B------:R-:W-:-:S07]  /*0110*/  LEPC R20, `(.L_x_4) ;  /* 0x000000001014794e */ /* 0x000fce0000000000 */
[----:B0-----:R-:W-:Y:S05]  /*0120*/  CALL.ABS.NOINC R8 ;  /* 0x0000000008007343 */ /* 0x001fea0003c00000 */
.L_x_4:
[----:B------:R-:W-:Y:S05]  /*0130*/  EXIT ;  /* 0x000000000000794d */ /* 0x000fea0003800000 */
.L_x_5:
        /* <DEDUP_REMOVED lines=12> */
.L_x_10:


//--------------------- .text._Z10hello_cudav     --------------------------
	.section	.text._Z10hello_cudav,"ax",@progbits
	.align	128
        .global         _Z10hello_cudav
        .type           _Z10hello_cudav,@function
        .size           _Z10hello_cudav,(.L_x_11 - _Z10hello_cudav)
        .other          _Z10hello_cudav,@"STO_CUDA_ENTRY STV_DEFAULT"
_Z10hello_cudav:
.text._Z10hello_cudav:
[----:B------:R-:W0:Y:S01]  /*0000*/  LDC R1, c[0x0][0x37c] ;  /* 0x0000df00ff017b82 */ /* 0x000e220000000800 */
[----:B------:R-:W1:Y:S01]  /*0010*/  S2R R8, SR_CTAID.X ;  /* 0x0000000000087919 */ /* 0x000e620000002500 */
[----:B0-----:R-:W-:Y:S01]  /*0020*/  VIADD R1, R1, 0xffffffe8 ;  /* 0xffffffe801017836 */ /* 0x001fe20000000000 */
[----:B------:R-:W-:Y:S01]  /*0030*/  MOV R0, 0x0 ;  /* 0x0000000000007802 */ /* 0x000fe20000000f00 */
[----:B------:R-:W0:Y:S01]  /*0040*/  LDCU UR4, c[0x0][0x2f8] ;  /* 0x00005f00ff0477ac */ /* 0x000e220008000800 */
[----:B------:R-:W1:Y:S03]  /*0050*/  S2R R9, SR_CTAID.Y ;  /* 0x0000000000097919 */ /* 0x000e660000002600 */
[----:B------:R2:W3:Y:S01]  /*0060*/  LDC.64 R2, c[0x4][R0] ;  /* 0x0100000000027b82 */ /* 0x0004e20000000a00 */
[----:B------:R-:W4:Y:S01]  /*0070*/  LDCU.64 UR6, c[0x4][0x8] ;  /* 0x01000100ff0677ac */ /* 0x000f220008000a00 */
[----:B------:R-:W5:Y:S01]  /*0080*/  S2R R10, SR_CTAID.Z ;  /* 0x00000000000a7919 */ /* 0x000f620000002700 */
[----:B------:R-:W2:Y:S01]  /*0090*/  LDCU UR5, c[0x0][0x2fc] ;  /* 0x00005f80ff0577ac */ /* 0x000ea20008000800 */
[----:B------:R-:W5:Y:S01]  /*00a0*/  S2R R11, SR_TID.X ;  /* 0x00000000000b7919 */ /* 0x000f620000002100 */
[----:B------:R-:W5:Y:S01]  /*00b0*/  S2R R12, SR_TID.Y ;  /* 0x00000000000c7919 */ /* 0x000f620000002200 */
[----:B------:R-:W5:Y:S01]  /*00c0*/  S2R R13, SR_TID.Z ;  /* 0x00000000000d7919 */ /* 0x000f620000002300 */
[----:B0-----:R-:W-:Y:S01]  /*00d0*/  IADD3 R6, P0, PT, R1, UR4, RZ ;  /* 0x0000000401067c10 */ /* 0x001fe2000ff1e0ff */
[----:B----4-:R-:W-:Y:S01]  /*00e0*/  IMAD.U32 R4, RZ, RZ, UR6 ;  /* 0x00000006ff047e24 */ /* 0x010fe2000f8e00ff */
[----:B------:R-:W-:-:S03]  /*00f0*/  MOV R5, UR7 ;  /* 0x0000000700057c02 */ /* 0x000fc60008000f00 */
[----:B--2---:R-:W-:Y:S01]  /*0100*/  IMAD.X R7, RZ, RZ, UR5, P0 ;  /* 0x00000005ff077e24 */ /* 0x004fe200080e06ff */
[----:B-1----:R0:W-:Y:S04]  /*0110*/  STL.64 [R1], R8 ;  /* 0x0000000801007387 */ /* 0x0021e80000100a00 */
[----:B-----5:R0:W-:Y:S04]  /*0120*/  STL.64 [R1+0x8], R10 ;  /* 0x0000080a01007387 */ /* 0x0201e80000100a00 */
[----:B------:R0:W-:Y:S02]  /*0130*/  STL.64 [R1+0x10], R12 ;  /* 0x0000100c01007387 */ /* 0x0001e40000100a00 */
[----:B------:R-:W-:-:S07]  /*0140*/  LEPC R20, `(.L_x_6) ;  /* 0x000000001014794e */ /* 0x000fce0000000000 */
[----:B0--3--:R-:W-:Y:S05]  /*0150*/  CALL.ABS.NOINC R2 ;  /* 0x0000000002007343 */ /* 0x009fea0003c00000 */
.L_x_6:
[----:B------:R-:W-:Y:S05]  /*0160*/  EXIT ;  /* 0x000000000000794d */ /* 0x000fea0003800000 */
.L_x_7:
        /* <DEDUP_REMOVED lines=9> */
.L_x_11:


//--------------------- .nv.global.init           --------------------------
	.section	.nv.global.init,"aw",@progbits
.nv.global.init:
	.type		$str$1,@object
	.size		$str$1,($str$2 - $str$1)
$str$1:
        /*0000*/ 	.byte	0x74, 0x68, 0x72, 0x65, 0x61, 0x64, 0x49, 0x64, 0x78, 0x3a, 0x20, 0x25, 0x64, 0x2c, 0x20, 0x76
        /*0010*/ 	.byte	0x61, 0x6c, 0x75, 0x65, 0x3a, 0x20, 0x25, 0x64, 0x0a, 0x00
	.type		$str$2,@object
	.size		$str$2,($str - $str$2)
$str$2:
        /*001a*/ 	.byte	0x62, 0x6c, 0x6f, 0x63, 0x6b, 0x49, 0x64, 0x78, 0x2e, 0x78, 0x3d, 0x25, 0x64, 0x2c, 0x20, 0x74
        /*002a*/ 	.byte	0x68, 0x72, 0x65, 0x61, 0x64, 0x49, 0x64, 0x78, 0x2e, 0x78, 0x3d, 0x25, 0x64, 0x2c, 0x20, 0x67
        /*003a*/ 	.byte	0x69, 0x64, 0x3d, 0x25, 0x64, 0x2c, 0x20, 0x76, 0x61, 0x6c, 0x75, 0x65, 0x3d, 0x25, 0x64, 0x0a
        /*004a*/ 	.byte	0x00
	.type		$str,@object
	.size		$str,(.L_0 - $str)
$str:
        /*004b*/ 	.byte	0x48, 0x65, 0x6c, 0x6c, 0x6f, 0x20, 0x43, 0x75, 0x64, 0x61, 0x20, 0x62, 0x6c, 0x6f, 0x63, 0x6b
        /*005b*/ 	.byte	0x49, 0x64, 0x78, 0x2e, 0x78, 0x3d, 0x25, 0x64, 0x2c, 0x20, 0x62, 0x6c, 0x6f, 0x63, 0x6b, 0x49
        /*006b*/ 	.byte	0x64, 0x78, 0x2e, 0x79, 0x3d, 0x25, 0x64, 0x2c, 0x20, 0x62, 0x6c, 0x6f, 0x63, 0x6b, 0x49, 0x64
        /*007b*/ 	.byte	0x78, 0x2e, 0x7a, 0x3d, 0x25, 0x64, 0x20, 0x3c, 0x3e, 0x20, 0x74, 0x68, 0x72, 0x65, 0x61, 0x64
        /*008b*/ 	.byte	0x49, 0x64, 0x78, 0x2e, 0x78, 0x3d, 0x25, 0x64, 0x2c, 0x20, 0x74, 0x68, 0x72, 0x65, 0x61, 0x64
        /*009b*/ 	.byte	0x49, 0x64, 0x78, 0x2e, 0x79, 0x3d, 0x25, 0x64, 0x2c, 0x20, 0x74, 0x68, 0x72, 0x65, 0x61, 0x64
        /*00ab*/ 	.byte	0x49, 0x64, 0x78, 0x2e, 0x7a, 0x3d, 0x25, 0x64, 0x0a, 0x00
.L_0:


//--------------------- .nv.shared.reserved.0     --------------------------
	.section	.nv.shared.reserved.0,"aw",@nobits
	.weak		__nv_reservedSMEM_offset_0_alias
	.size		__nv_reservedSMEM_offset_0_alias, 0, 64
	.other		__nv_reservedSMEM_offset_0_alias,@"STO_CUDA_RESERVED_SHARED STV_DEFAULT"
__nv_reservedSMEM_offset_0_alias:
	.zero		0
	.zero		64


//--------------------- .nv.constant0._Z25unique_gid_calculation_2dPi --------------------------
	.section	.nv.constant0._Z25unique_gid_calculation_2dPi,"a",@progbits
	.sectionflags	@""
	.align	4
.nv.constant0._Z25unique_gid_calculation_2dPi:
	.zero		904


//--------------------- .nv.constant0._Z22unique_gid_calculationPi --------------------------
	.section	.nv.constant0._Z22unique_gid_calculationPi,"a",@progbits
	.sectionflags	@""
	.align	4
.nv.constant0._Z22unique_gid_calculationPi:
	.zero		904


//--------------------- .nv.constant0._Z25unique_idx_calc_threadIdxPi --------------------------
	.section	.nv.constant0._Z25unique_idx_calc_threadIdxPi,"a",@progbits
	.sectionflags	@""
	.align	4
.nv.constant0._Z25unique_idx_calc_threadIdxPi:
	.zero		904


//--------------------- .nv.constant0._Z10hello_cudav --------------------------
	.section	.nv.constant0._Z10hello_cudav,"a",@progbits
	.sectionflags	@""
	.align	4
.nv.constant0._Z10hello_cudav:
	.zero		896


//--------------------- SYMBOLS --------------------------

	.type		.nv.reservedSmem.offset0,@object
	.size		.nv.reservedSmem.offset0,0x4
	.type		vprintf,@function
